	.headerflags	@"EF_CUDA_TEXMODE_UNIFIED EF_CUDA_64BIT_ADDRESS EF_CUDA_ACCELERATORS EF_CUDA_SM90 EF_CUDA_VIRTUAL_SM(EF_CUDA_SM90)"
	.elftype	@"ET_EXEC"


//--------------------- .nv.info                  --------------------------
	.section	.nv.info,"",@"SHT_CUDA_INFO"
	.align	4


	//----- nvinfo : EIATTR_REGCOUNT
	.align		4
        /*0000*/ 	.byte	0x04, 0x2f
        /*0002*/ 	.short	(.L_3 - .L_2)
	.align		4
.L_2:
        /*0004*/ 	.word	index@(triton_poi_fused__native_batch_norm_legit_no_training_17)
        /*0008*/ 	.word	0x00000012


	//----- nvinfo : EIATTR_MIN_STACK_SIZE
	.align		4
.L_3:
        /*000c*/ 	.byte	0x04, 0x12
        /*000e*/ 	.short	(.L_5 - .L_4)
	.align		4
.L_4:
        /*0010*/ 	.word	index@(triton_poi_fused__native_batch_norm_legit_no_training_17)
        /*0014*/ 	.word	0x00000000


	//----- nvinfo : EIATTR_FRAME_SIZE
	.align		4
.L_5:
        /*0018*/ 	.byte	0x04, 0x11
        /*001a*/ 	.short	(.L_7 - .L_6)
	.align		4
.L_6:
        /*001c*/ 	.word	index@(triton_poi_fused__native_batch_norm_legit_no_training_17)
        /*0020*/ 	.word	0x00000000


	//----- nvinfo : EIATTR_MIN_STACK_SIZE
	.align		4
.L_7:
        /*0024*/ 	.byte	0x04, 0x12
        /*0026*/ 	.short	(.L_9 - .L_8)
	.align		4
.L_8:
        /*0028*/ 	.word	index@(triton_poi_fused__native_batch_norm_legit_no_training_17)
        /*002c*/ 	.word	0x00000000
.L_9:


//--------------------- .nv.info.triton_poi_fused__native_batch_norm_legit_no_training_17 --------------------------
	.section	.nv.info.triton_poi_fused__native_batch_norm_legit_no_training_17,"",@"SHT_CUDA_INFO"
	.sectionflags	@""
	.align	4


	//----- nvinfo : EIATTR_CUDA_API_VERSION
	.align		4
        /*0000*/ 	.byte	0x04, 0x37
        /*0002*/ 	.short	(.L_11 - .L_10)
.L_10:
        /*0004*/ 	.word	0x0000007c


	//----- nvinfo : EIATTR_KPARAM_INFO
	.align		4
.L_11:
        /*0008*/ 	.byte	0x04, 0x17
        /*000a*/ 	.short	(.L_13 - .L_12)
.L_12:
        /*000c*/ 	.word	0x00000000
        /*0010*/ 	.short	0x0006
        /*0012*/ 	.short	0x0030
        /*0014*/ 	.byte	0x00, 0xf0, 0x11, 0x00


	//----- nvinfo : EIATTR_KPARAM_INFO
	.align		4
.L_13:
        /*0018*/ 	.byte	0x04, 0x17
        /*001a*/ 	.short	(.L_15 - .L_14)
.L_14:
        /*001c*/ 	.word	0x00000000
        /*0020*/ 	.short	0x0005
        /*0022*/ 	.short	0x0028
        /*0024*/ 	.byte	0x00, 0xf4, 0x21, 0x00


	//----- nvinfo : EIATTR_KPARAM_INFO
	.align		4
.L_15:
        /*0028*/ 	.byte	0x04, 0x17
        /*002a*/ 	.short	(.L_17 - .L_16)
.L_16:
        /*002c*/ 	.word	0x00000000
        /*0030*/ 	.short	0x0004
        /*0032*/ 	.short	0x0020
        /*0034*/ 	.byte	0x00, 0xf4, 0x21, 0x00


	//----- nvinfo : EIATTR_KPARAM_INFO
	.align		4
.L_17:
        /*0038*/ 	.byte	0x04, 0x17
        /*003a*/ 	.short	(.L_19 - .L_18)
.L_18:
        /*003c*/ 	.word	0x00000000
        /*0040*/ 	.short	0x0003
        /*0042*/ 	.short	0x0018
        /*0044*/ 	.byte	0x00, 0xf4, 0x21, 0x00


	//----- nvinfo : EIATTR_KPARAM_INFO
	.align		4
.L_19:
        /*0048*/ 	.byte	0x04, 0x17
        /*004a*/ 	.short	(.L_21 - .L_20)
.L_20:
        /*004c*/ 	.word	0x00000000
        /*0050*/ 	.short	0x0002
        /*0052*/ 	.short	0x0010
        /*0054*/ 	.byte	0x00, 0xf4, 0x21, 0x00


	//----- nvinfo : EIATTR_KPARAM_INFO
	.align		4
.L_21:
        /*0058*/ 	.byte	0x04, 0x17
        /*005a*/ 	.short	(.L_23 - .L_22)
.L_22:
        /*005c*/ 	.word	0x00000000
        /*0060*/ 	.short	0x0001
        /*0062*/ 	.short	0x0008
        /*0064*/ 	.byte	0x00, 0xf4, 0x21, 0x00


	//----- nvinfo : EIATTR_KPARAM_INFO
	.align		4
.L_23:
        /*0068*/ 	.byte	0x04, 0x17
        /*006a*/ 	.short	(.L_25 - .L_24)
.L_24:
        /*006c*/ 	.word	0x00000000
        /*0070*/ 	.short	0x0000
        /*0072*/ 	.short	0x0000
        /*0074*/ 	.byte	0x00, 0xf4, 0x21, 0x00


	//----- nvinfo : EIATTR_SPARSE_MMA_MASK
	.align		4
.L_25:
        /*0078*/ 	.byte	0x03, 0x50
        /*007a*/ 	.short	0x0000


	//----- nvinfo : EIATTR_MAXREG_COUNT
	.align		4
        /*007c*/ 	.byte	0x03, 0x1b
        /*007e*/ 	.short	0x00ff


	//----- nvinfo : EIATTR_EXIT_INSTR_OFFSETS
	.align		4
        /*0080*/ 	.byte	0x04, 0x1c
        /*0082*/ 	.short	(.L_27 - .L_26)


	//   ....[0]....
.L_26:
        /*0084*/ 	.word	0x000002d0


	//   ....[1]....
        /*0088*/ 	.word	0x000002f0


	//----- nvinfo : EIATTR_REQNTID
	.align		4
.L_27:
        /*008c*/ 	.byte	0x04, 0x10
        /*008e*/ 	.short	(.L_29 - .L_28)
.L_28:
        /*0090*/ 	.word	0x00000080
        /*0094*/ 	.word	0x00000001
        /*0098*/ 	.word	0x00000001


	//----- nvinfo : EIATTR_CBANK_PARAM_SIZE
	.align		4
.L_29:
        /*009c*/ 	.byte	0x03, 0x19
        /*009e*/ 	.short	0x0034


	//----- nvinfo : EIATTR_PARAM_CBANK
	.align		4
        /*00a0*/ 	.byte	0x04, 0x0a
        /*00a2*/ 	.short	(.L_31 - .L_30)
	.align		4
.L_30:
        /*00a4*/ 	.word	index@(.nv.constant0.triton_poi_fused__native_batch_norm_legit_no_training_17)
        /*00a8*/ 	.short	0x0210
        /*00aa*/ 	.short	0x0034


	//----- nvinfo : EIATTR_SW_WAR
	.align		4
.L_31:
        /*00ac*/ 	.byte	0x04, 0x36
        /*00ae*/ 	.short	(.L_33 - .L_32)
.L_32:
        /*00b0*/ 	.word	0x00000008
.L_33:


//--------------------- .nv.callgraph             --------------------------
	.section	.nv.callgraph,"",@"SHT_CUDA_CALLGRAPH"
	.align	4
	.sectionentsize	8
	.align		4
        /*0000*/ 	.word	0x00000000
	.align		4
        /*0004*/ 	.word	0xffffffff
	.align		4
        /*0008*/ 	.word	0x00000000
	.align		4
        /*000c*/ 	.word	0xfffffffe
	.align		4
        /*0010*/ 	.word	0x00000000
	.align		4
        /*0014*/ 	.word	0xfffffffd
	.align		4
        /*0018*/ 	.word	0x00000000
	.align		4
        /*001c*/ 	.word	0xfffffffc


//--------------------- .nv.constant4             --------------------------
	.section	.nv.constant4,"a",@progbits
	.align	8
	.align		8
.nv.constant4:
        /*0000*/ 	.dword	_$_str
	.align		8
        /*0008*/ 	.dword	_$_str_$_2


//--------------------- .text.triton_poi_fused__native_batch_norm_legit_no_training_17 --------------------------
	.section	.text.triton_poi_fused__native_batch_norm_legit_no_training_17,"ax",@progbits
	.align	128
        .global         triton_poi_fused__native_batch_norm_legit_no_training_17
        .type           triton_poi_fused__native_batch_norm_legit_no_training_17,@function
        .size           triton_poi_fused__native_batch_norm_legit_no_training_17,(.L_x_1 - triton_poi_fused__native_batch_norm_legit_no_training_17)
        .other          triton_poi_fused__native_batch_norm_legit_no_training_17,@"STO_CUDA_ENTRY STV_DEFAULT"
triton_poi_fused__native_batch_norm_legit_no_training_17:
.text.triton_poi_fused__native_batch_norm_legit_no_training_17:
[----:B------:R-:W0:Y:S01]  /*0000*/  LDC R1, c[0x0][0x28] ;  /* 0x00000a00ff017b82 */ /* 0x000e220000000800 */
[----:B------:R-:W1:Y:S07]  /*0010*/  S2R R0, SR_TID.X ;  /* 0x0000000000007919 */ /* 0x000e6e0000002100 */
[----:B------:R-:W2:Y:S01]  /*0020*/  LDC.64 R8, c[0x0][0x220] ;  /* 0x00008800ff087b82 */ /* 0x000ea20000000a00 */
[----:B------:R-:W-:Y:S01]  /*0030*/  HFMA2.MMA R14, -RZ, RZ, 0, 0 ;  /* 0x00000000ff0e7435 */ /* 0x000fe200000001ff */
[----:B------:R-:W-:Y:S01]  /*0040*/  ULDC.64 UR4, c[0x0][0x208] ;  /* 0x0000820000047ab9 */ /* 0x000fe20000000a00 */
[----:B------:R-:W3:Y:S05]  /*0050*/  S2R R3, SR_CTAID.X ;  /* 0x0000000000037919 */ /* 0x000eea0000002500 */
[----:B------:R-:W4:Y:S08]  /*0060*/  LDC.64 R4, c[0x0][0x210] ;  /* 0x00008400ff047b82 */ /* 0x000f300000000a00 */
[----:B------:R-:W5:Y:S08]  /*0070*/  LDC.64 R6, c[0x0][0x218] ;  /* 0x00008600ff067b82 */ /* 0x000f700000000a00 */
[----:B------:R-:W5:Y:S01]  /*0080*/  LDC.64 R10, c[0x0][0x228] ;  /* 0x00008a00ff0a7b82 */ /* 0x000f620000000a00 */
[----:B-1----:R-:W-:-:S07]  /*0090*/  LOP3.LUT R0, R0, 0x7f, RZ, 0xc0, !PT ;  /* 0x0000007f00007812 */ /* 0x002fce00078ec0ff */
[----:B------:R-:W1:Y:S01]  /*00a0*/  LDC.64 R12, c[0x0][0x230] ;  /* 0x00008c00ff0c7b82 */ /* 0x000e620000000a00 */
[----:B---3--:R-:W-:-:S04]  /*00b0*/  LEA R0, R3, R0, 0x7 ;  /* 0x0000000003007211 */ /* 0x008fc800078e38ff */
[C---:B------:R-:W-:Y:S01]  /*00c0*/  ISETP.GE.AND P2, PT, R0.reuse, 0x1800, PT ;  /* 0x000018000000780c */ /* 0x040fe20003f46270 */
[----:B------:R-:W-:-:S05]  /*00d0*/  IMAD.HI R2, R0, 0x2aaaaaab, RZ ;  /* 0x2aaaaaab00027827 */ /* 0x000fca00078e02ff */
[----:B------:R-:W-:-:S04]  /*00e0*/  SHF.R.U32.HI R3, RZ, 0x1f, R2 ;  /* 0x0000001fff037819 */ /* 0x000fc80000011602 */
[----:B------:R-:W-:-:S05]  /*00f0*/  LEA.HI R3, R2, R3, RZ, 0x1c ;  /* 0x0000000302037211 */ /* 0x000fca00078fe0ff */
[----:B------:R-:W-:-:S04]  /*0100*/  IMAD R15, R3, -0x60, R0 ;  /* 0xffffffa0030f7824 */ /* 0x000fc800078e0200 */
[----:B--2---:R-:W-:-:S05]  /*0110*/  IMAD.WIDE R8, R15, 0x4, R8 ;  /* 0x000000040f087825 */ /* 0x004fca00078e0208 */
[----:B------:R2:W3:Y:S01]  /*0120*/  @!P2 LDG.E.EL R14, desc[UR4][R8.64] ;  /* 0x00000004080ea981 */ /* 0x0004e2000c2e1900 */
[----:B------:R-:W-:Y:S01]  /*0130*/  CS2R R2, SRZ ;  /* 0x0000000000027805 */ /* 0x000fe2000001ff00 */
[----:B----4-:R-:W-:-:S04]  /*0140*/  IMAD.WIDE R4, R0, 0x4, R4 ;  /* 0x0000000400047825 */ /* 0x010fc800078e0204 */
[C---:B-----5:R-:W-:Y:S01]  /*0150*/  IMAD.WIDE R6, R15.reuse, 0x4, R6 ;  /* 0x000000040f067825 */ /* 0x060fe200078e0206 */
[----:B------:R4:W5:Y:S03]  /*0160*/  @!P2 LDG.E R2, desc[UR4][R4.64] ;  /* 0x000000040402a981 */ /* 0x000966000c1e1900 */
[C---:B0-2---:R-:W-:Y:S01]  /*0170*/  IMAD.WIDE R8, R15.reuse, 0x4, R10 ;  /* 0x000000040f087825 */ /* 0x045fe200078e020a */
[----:B------:R0:W5:Y:S03]  /*0180*/  @!P2 LDG.E.EL R3, desc[UR4][R6.64] ;  /* 0x000000040603a981 */ /* 0x000166000c2e1900 */
[----:B-1----:R-:W-:Y:S01]  /*0190*/  IMAD.WIDE R10, R15, 0x4, R12 ;  /* 0x000000040f0a7825 */ /* 0x002fe200078e020c */
[----:B------:R-:W-:Y:S01]  /*01a0*/  CS2R R12, SRZ ;  /* 0x00000000000c7805 */ /* 0x000fe2000001ff00 */
[----:B----4-:R-:W1:Y:S05]  /*01b0*/  LDC.64 R4, c[0x0][0x238] ;  /* 0x00008e00ff047b82 */ /* 0x010e6a0000000a00 */
[----:B------:R-:W2:Y:S04]  /*01c0*/  @!P2 LDG.E.EL R12, desc[UR4][R8.64] ;  /* 0x00000004080ca981 */ /* 0x000ea8000c2e1900 */
[----:B------:R-:W2:Y:S01]  /*01d0*/  @!P2 LDG.E.EL R13, desc[UR4][R10.64] ;  /* 0x000000040a0da981 */ /* 0x000ea2000c2e1900 */
[----:B0-----:R-:W-:Y:S01]  /*01e0*/  MOV R6, 0x3e800000 ;  /* 0x3e80000000067802 */ /* 0x001fe20000000f00 */
[----:B---3--:R-:W-:-:S04]  /*01f0*/  FADD R14, R14, 9.9999997473787516356e-06 ;  /* 0x3727c5ac0e0e7421 */ /* 0x008fc80000000000 */
[----:B------:R-:W0:Y:S01]  /*0200*/  MUFU.SQRT R15, R14 ;  /* 0x0000000e000f7308 */ /* 0x000e220000002000 */
[----:B-----5:R-:W-:Y:S01]  /*0210*/  FADD R2, -R3, R2 ;  /* 0x0000000203027221 */ /* 0x020fe20000000100 */
[C---:B0-----:R-:W-:Y:S02]  /*0220*/  FSETP.GT.AND P0, PT, R15.reuse, 8.50705917302346158658e+37, PT ;  /* 0x7e8000000f00780b */ /* 0x041fe40003f04000 */
[----:B------:R-:W-:Y:S02]  /*0230*/  FSETP.GEU.AND P1, PT, R15, 1.175494350822287508e-38, PT ;  /* 0x008000000f00780b */ /* 0x000fe40003f2e000 */
[----:B------:R-:W-:-:S09]  /*0240*/  FSEL R6, R6, 1, P0 ;  /* 0x3f80000006067808 */ /* 0x000fd20000000000 */
[----:B------:R-:W-:Y:S02]  /*0250*/  @P0 FMUL R15, R15, 0.25 ;  /* 0x3e8000000f0f0820 */ /* 0x000fe40000400000 */
[----:B------:R-:W-:Y:S02]  /*0260*/  @!P1 FMUL R6, R6, 16777216 ;  /* 0x4b80000006069820 */ /* 0x000fe40000400000 */
[----:B------:R-:W-:-:S06]  /*0270*/  @!P1 FMUL R15, R15, 16777216 ;  /* 0x4b8000000f0f9820 */ /* 0x000fcc0000400000 */
[----:B------:R-:W0:Y:S02]  /*0280*/  MUFU.RCP R15, R15 ;  /* 0x0000000f000f7308 */ /* 0x000e240000001000 */
[----:B0-----:R-:W-:-:S04]  /*0290*/  FMUL R3, R15, R6 ;  /* 0x000000060f037220 */ /* 0x001fc80000400000 */
[----:B------:R-:W-:Y:S01]  /*02a0*/  FMUL R6, R2, R3 ;  /* 0x0000000302067220 */ /* 0x000fe20000400000 */
[----:B-1----:R-:W-:-:S04]  /*02b0*/  IMAD.WIDE R2, R0, 0x4, R4 ;  /* 0x0000000400027825 */ /* 0x002fc800078e0204 */
[----:B--2---:R-:W-:Y:S01]  /*02c0*/  FFMA R13, R6, R12, R13 ;  /* 0x0000000c060d7223 */ /* 0x004fe2000000000d */
[----:B------:R-:W-:Y:S06]  /*02d0*/  @P2 EXIT ;  /* 0x000000000000294d */ /* 0x000fec0003800000 */
[----:B------:R-:W-:Y:S01]  /*02e0*/  STG.E desc[UR4][R2.64], R13 ;  /* 0x0000000d02007986 */ /* 0x000fe2000c101904 */
[----:B------:R-:W-:Y:S05]  /*02f0*/  EXIT ;  /* 0x000000000000794d */ /* 0x000fea0003800000 */
.L_x_0:
[----:B------:R-:W-:-:S00]  /*0300*/  BRA `(.L_x_0) ;  /* 0xfffffffc00fc7947 */ /* 0x000fc0000383ffff */
[----:B------:R-:W-:-:S00]  /*0310*/  NOP ;  /* 0x0000000000007918 */ /* 0x000fc00000000000 */
        /* <DEDUP_REMOVED lines=14> */
.L_x_1:


//--------------------- .nv.global.init           --------------------------
	.section	.nv.global.init,"aw",@progbits
.nv.global.init:
	.type		_$_str,@object
	.size		_$_str,(_$_str_$_2 - _$_str)
_$_str:
        /*0000*/ 	.byte	0x5f, 0x5f, 0x43, 0x55, 0x44, 0x41, 0x5f, 0x46, 0x54, 0x5a, 0x00
	.type		_$_str_$_2,@object
	.size		_$_str_$_2,(.L_1 - _$_str_$_2)
_$_str_$_2:
        /*000b*/ 	.byte	0x5f, 0x5f, 0x43, 0x55, 0x44, 0x41, 0x5f, 0x50, 0x52, 0x45, 0x43, 0x5f, 0x53, 0x51, 0x52, 0x54
        /*001b*/ 	.byte	0x00
.L_1:


//--------------------- .nv.constant0.triton_poi_fused__native_batch_norm_legit_no_training_17 --------------------------
	.section	.nv.constant0.triton_poi_fused__native_batch_norm_legit_no_training_17,"a",@progbits
	.sectionflags	@""
	.align	4
.nv.constant0.triton_poi_fused__native_batch_norm_legit_no_training_17:
	.zero		580
